//
// Generated by NVIDIA NVVM Compiler
//
// Compiler Build ID: CL-36424714
// Cuda compilation tools, release 13.0, V13.0.88
// Based on NVVM 20.0.0
//

.version 9.0
.target sm_100
.address_size 64

	// .globl	_Z31unique_gid_calculation_2d_2d_2dPii
.extern .func  (.param .b32 func_retval0) vprintf
(
	.param .b64 vprintf_param_0,
	.param .b64 vprintf_param_1
)
;
.global .align 1 .b8 $str[111] = {98, 108, 111, 99, 107, 73, 100, 120, 46, 120, 32, 58, 32, 37, 100, 44, 32, 98, 108, 111, 99, 107, 73, 100, 120, 46, 121, 32, 58, 32, 37, 100, 44, 32, 116, 104, 114, 101, 97, 100, 73, 100, 120, 46, 120, 32, 58, 32, 37, 100, 44, 32, 116, 104, 114, 101, 97, 100, 73, 100, 120, 46, 121, 32, 58, 32, 37, 100, 44, 32, 116, 104, 114, 101, 97, 100, 73, 100, 120, 46, 122, 32, 58, 32, 37, 100, 44, 32, 103, 105, 100, 32, 58, 32, 37, 100, 44, 32, 118, 97, 108, 117, 101, 32, 58, 32, 37, 100, 32, 10};

.visible .entry _Z31unique_gid_calculation_2d_2d_2dPii(
	.param .u64 .ptr .align 1 _Z31unique_gid_calculation_2d_2d_2dPii_param_0,
	.param .u32 _Z31unique_gid_calculation_2d_2d_2dPii_param_1
)
{
	.local .align 8 .b8 	__local_depot0[32];
	.reg .b64 	%SP;
	.reg .b64 	%SPL;
	.reg .b32 	%r<20>;
	.reg .b64 	%rd<9>;

	mov.u64 	%SPL, __local_depot0;
	cvta.local.u64 	%SP, %SPL;
	ld.param.u64 	%rd1, [_Z31unique_gid_calculation_2d_2d_2dPii_param_0];
	cvta.to.global.u64 	%rd2, %rd1;
	add.u64 	%rd3, %SP, 0;
	add.u64 	%rd4, %SPL, 0;
	mov.u32 	%r1, %ctaid.x;
	mov.u32 	%r2, %ctaid.y;
	mov.u32 	%r3, %nctaid.x;
	mov.u32 	%r4, %nctaid.y;
	mov.u32 	%r5, %ctaid.z;
	mad.lo.s32 	%r6, %r5, %r4, %r2;
	mad.lo.s32 	%r7, %r6, %r3, %r1;
	mov.u32 	%r8, %ntid.x;
	mov.u32 	%r9, %ntid.y;
	mov.u32 	%r10, %ntid.z;
	mov.u32 	%r11, %tid.z;
	mov.u32 	%r12, %tid.y;
	mov.u32 	%r13, %tid.x;
	mad.lo.s32 	%r14, %r7, %r10, %r11;
	mad.lo.s32 	%r15, %r14, %r9, %r12;
	mad.lo.s32 	%r16, %r15, %r8, %r13;
	mul.wide.s32 	%rd5, %r16, 4;
	add.s64 	%rd6, %rd2, %rd5;
	ld.global.u32 	%r17, [%rd6];
	st.local.v2.u32 	[%rd4], {%r1, %r2};
	st.local.v2.u32 	[%rd4+8], {%r13, %r12};
	st.local.v2.u32 	[%rd4+16], {%r11, %r16};
	st.local.u32 	[%rd4+24], %r17;
	mov.u64 	%rd7, $str;
	cvta.global.u64 	%rd8, %rd7;
	{ // callseq 0, 0
	.param .b64 param0;
	st.param.b64 	[param0], %rd8;
	.param .b64 param1;
	st.param.b64 	[param1], %rd3;
	.param .b32 retval0;
	call.uni (retval0), 
	vprintf, 
	(
	param0, 
	param1
	);
	ld.param.b32 	%r18, [retval0];
	} // callseq 0
	ret;

}


// ===== COMPILED SASS (sm_100) =====

	.target	sm_100

	.elftype	@"ET_EXEC"


//--------------------- .note.nv.tkinfo           --------------------------
	.section	.note.nv.tkinfo,"",@"SHT_NOTE"
	.sectionflags	@"SHF_NOTE_NV_TKINFO"
	.tkinfo
        /*0018*/ 	.word	0x00000002
        /*0030*/ 	.string	""
        /*0030*/ 	.string	"ptxas"
        /*0030*/ 	.string	"Cuda compilation tools, release 13.0, V13.0.88"
        /*0030*/ 	.string	"Build cuda_13.0.r13.0/compiler.36424714_0"
        /*0030*/ 	.string	"-arch sm_100 -m 64 "



//--------------------- .note.nv.cuinfo           --------------------------
	.section	.note.nv.cuinfo,"",@"SHT_NOTE"
	.sectionflags	@"SHF_NOTE_NV_CUINFO"
        /*0018*/ 	.short	0x0002
        /*001a*/ 	.short	0x0064
        /*001c*/ 	.short	0x0082
	.zero		2


//--------------------- .nv.info                  --------------------------
	.section	.nv.info,"",@"SHT_CUDA_INFO"
	.align	4


	//----- nvinfo : EIATTR_REGCOUNT
	.align		4
        /*0000*/ 	.byte	0x04, 0x2f
        /*0002*/ 	.short	(.L_2 - .L_1)
	.align		4
.L_1:
        /*0004*/ 	.word	index@(_Z31unique_gid_calculation_2d_2d_2dPii)
        /*0008*/ 	.word	0x00000018


	//----- nvinfo : EIATTR_FRAME_SIZE
	.align		4
.L_2:
        /*000c*/ 	.byte	0x04, 0x11
        /*000e*/ 	.short	(.L_4 - .L_3)
	.align		4
.L_3:
        /*0010*/ 	.word	index@(_Z31unique_gid_calculation_2d_2d_2dPii)
        /*0014*/ 	.word	0x00000020


	//----- nvinfo : EIATTR_MIN_STACK_SIZE
	.align		4
.L_4:
        /*0018*/ 	.byte	0x04, 0x12
        /*001a*/ 	.short	(.L_6 - .L_5)
	.align		4
.L_5:
        /*001c*/ 	.word	index@(_Z31unique_gid_calculation_2d_2d_2dPii)
        /*0020*/ 	.word	0x00000020
.L_6:


//--------------------- .nv.compat                --------------------------
	.section	.nv.compat,"",@"SHT_CUDA_COMPAT_INFO"
	.align	4
        /*0000*/ 	.byte	0x02, 0x09, 0x00, 0x00, 0x02, 0x02, 0x01, 0x00, 0x02, 0x05, 0x05, 0x00, 0x03, 0x07, 0x01, 0x01
        /*0010*/ 	.byte	0x02, 0x03, 0x00, 0x00, 0x02, 0x06, 0x01, 0x00, 0x04, 0x0b, 0x08, 0x00, 0x09, 0x00, 0x00, 0x00
        /*0020*/ 	.byte	0x00, 0x00, 0x00, 0x00


//--------------------- .nv.info._Z31unique_gid_calculation_2d_2d_2dPii --------------------------
	.section	.nv.info._Z31unique_gid_calculation_2d_2d_2dPii,"",@"SHT_CUDA_INFO"
	.sectionflags	@""
	.align	4


	//----- nvinfo : EIATTR_CUDA_API_VERSION
	.align		4
        /*0000*/ 	.byte	0x04, 0x37
        /*0002*/ 	.short	(.L_8 - .L_7)
.L_7:
        /*0004*/ 	.word	0x00000082


	//----- nvinfo : EIATTR_KPARAM_INFO
	.align		4
.L_8:
        /*0008*/ 	.byte	0x04, 0x17
        /*000a*/ 	.short	(.L_10 - .L_9)
.L_9:
        /*000c*/ 	.word	0x00000000
        /*0010*/ 	.short	0x0001
        /*0012*/ 	.short	0x0008
        /*0014*/ 	.byte	0x00, 0xf0, 0x11, 0x00


	//----- nvinfo : EIATTR_KPARAM_INFO
	.align		4
.L_10:
        /*0018*/ 	.byte	0x04, 0x17
        /*001a*/ 	.short	(.L_12 - .L_11)
.L_11:
        /*001c*/ 	.word	0x00000000
        /*0020*/ 	.short	0x0000
        /*0022*/ 	.short	0x0000
        /*0024*/ 	.byte	0x00, 0xf5, 0x21, 0x00


	//----- nvinfo : EIATTR_SPARSE_MMA_MASK
	.align		4
.L_12:
        /*0028*/ 	.byte	0x03, 0x50
        /*002a*/ 	.short	0x0000


	//----- nvinfo : EIATTR_MAXREG_COUNT
	.align		4
        /*002c*/ 	.byte	0x03, 0x1b
        /*002e*/ 	.short	0x00ff


	//----- nvinfo : EIATTR_EXTERNS
	.align		4
        /*0030*/ 	.byte	0x04, 0x0f
        /*0032*/ 	.short	(.L_14 - .L_13)


	//   ....[0]....
	.align		4
.L_13:
        /*0034*/ 	.word	index@(vprintf)


	//----- nvinfo : EIATTR_MERCURY_ISA_VERSION
	.align		4
.L_14:
        /*0038*/ 	.byte	0x03, 0x5f
        /*003a*/ 	.short	0x0101


	//----- nvinfo : EIATTR_VRC_CTA_INIT_COUNT
	.align		4
        /*003c*/ 	.byte	0x02, 0x4a
	.zero		1
	.zero		1


	//----- nvinfo : EIATTR_SYSCALL_OFFSETS
	.align		4
        /*0040*/ 	.byte	0x04, 0x46
        /*0042*/ 	.short	(.L_16 - .L_15)


	//   ....[0]....
.L_15:
        /*0044*/ 	.word	0x00000240


	//----- nvinfo : EIATTR_EXIT_INSTR_OFFSETS
	.align		4
.L_16:
        /*0048*/ 	.byte	0x04, 0x1c
        /*004a*/ 	.short	(.L_18 - .L_17)


	//   ....[0]....
.L_17:
        /*004c*/ 	.word	0x00000250


	//----- nvinfo : EIATTR_CBANK_PARAM_SIZE
	.align		4
.L_18:
        /*0050*/ 	.byte	0x03, 0x19
        /*0052*/ 	.short	0x000c


	//----- nvinfo : EIATTR_PARAM_CBANK
	.align		4
        /*0054*/ 	.byte	0x04, 0x0a
        /*0056*/ 	.short	(.L_20 - .L_19)
	.align		4
.L_19:
        /*0058*/ 	.word	index@(.nv.constant0._Z31unique_gid_calculation_2d_2d_2dPii)
        /*005c*/ 	.short	0x0380
        /*005e*/ 	.short	0x000c


	//----- nvinfo : EIATTR_SW_WAR
	.align		4
.L_20:
        /*0060*/ 	.byte	0x04, 0x36
        /*0062*/ 	.short	(.L_22 - .L_21)
.L_21:
        /*0064*/ 	.word	0x00000008
.L_22:


//--------------------- .nv.callgraph             --------------------------
	.section	.nv.callgraph,"",@"SHT_CUDA_CALLGRAPH"
	.align	4
	.sectionentsize	8
	.align		4
        /*0000*/ 	.word	0x00000000
	.align		4
        /*0004*/ 	.word	0xffffffff
	.align		4
        /*0008*/ 	.word	index@(_Z31unique_gid_calculation_2d_2d_2dPii)
	.align		4
        /*000c*/ 	.word	index@(vprintf)
	.align		4
        /*0010*/ 	.word	0x00000000
	.align		4
        /*0014*/ 	.word	0xfffffffe
	.align		4
        /*0018*/ 	.word	0x00000000
	.align		4
        /*001c*/ 	.word	0xfffffffd
	.align		4
        /*0020*/ 	.word	0x00000000
	.align		4
        /*0024*/ 	.word	0xfffffffc


//--------------------- .nv.constant4             --------------------------
	.section	.nv.constant4,"a",@progbits
	.align	8
	.align		8
.nv.constant4:
        /*0000*/ 	.dword	vprintf
	.align		8
        /*0008*/ 	.dword	$str


//--------------------- .text._Z31unique_gid_calculation_2d_2d_2dPii --------------------------
	.section	.text._Z31unique_gid_calculation_2d_2d_2dPii,"ax",@progbits
	.align	128
        .global         _Z31unique_gid_calculation_2d_2d_2dPii
        .type           _Z31unique_gid_calculation_2d_2d_2dPii,@function
        .size           _Z31unique_gid_calculation_2d_2d_2dPii,(.L_x_2 - _Z31unique_gid_calculation_2d_2d_2dPii)
        .other          _Z31unique_gid_calculation_2d_2d_2dPii,@"STO_CUDA_ENTRY STV_DEFAULT"
_Z31unique_gid_calculation_2d_2d_2dPii:
.text._Z31unique_gid_calculation_2d_2d_2dPii:
[----:B------:R-:W0:Y:S01]  /*0000*/  LDC R1, c[0x0][0x37c] ;  /* 0x0000df00ff017b82 */ /* 0x000e220000000800 */
[----:B------:R-:W1:Y:S01]  /*0010*/  S2R R0, SR_CTAID.Z ;  /* 0x0000000000007919 */ /* 0x000e620000002700 */
[----:B------:R-:W2:Y:S06]  /*0020*/  LDCU UR6, c[0x0][0x2fc] ;  /* 0x00005f80ff0677ac */ /* 0x000eac0008000800 */
[----:B------:R-:W3:Y:S01]  /*0030*/  LDC.64 R2, c[0x0][0x380] ;  /* 0x0000e000ff027b82 */ /* 0x000ee20000000a00 */
[----:B0-----:R-:W-:Y:S01]  /*0040*/  IADD3 R1, PT, PT, R1, -0x20, RZ ;  /* 0xffffffe001017810 */ /* 0x001fe20007ffe0ff */
[----:B------:R-:W1:Y:S01]  /*0050*/  S2R R11, SR_CTAID.Y ;  /* 0x00000000000b7919 */ /* 0x000e620000002600 */
[----:B------:R-:W0:Y:S01]  /*0060*/  LDCU UR4, c[0x0][0x370] ;  /* 0x00006e00ff0477ac */ /* 0x000e220008000800 */
[----:B------:R-:W0:Y:S01]  /*0070*/  S2R R10, SR_CTAID.X ;  /* 0x00000000000a7919 */ /* 0x000e220000002500 */
[----:B------:R-:W1:Y:S01]  /*0080*/  LDCU UR5, c[0x0][0x374] ;  /* 0x00006e80ff0577ac */ /* 0x000e620008000800 */
[----:B------:R-:W4:Y:S01]  /*0090*/  S2R R12, SR_TID.Z ;  /* 0x00000000000c7919 */ /* 0x000f220000002300 */
[----:B------:R-:W5:Y:S01]  /*00a0*/  LDCU UR7, c[0x0][0x360] ;  /* 0x00006c00ff0777ac */ /* 0x000f620008000800 */
[----:B------:R-:W2:Y:S01]  /*00b0*/  S2R R15, SR_TID.Y ;  /* 0x00000000000f7919 */ /* 0x000ea20000002200 */
[----:B------:R-:W2:Y:S01]  /*00c0*/  LDCU UR8, c[0x0][0x364] ;  /* 0x00006c80ff0877ac */ /* 0x000ea20008000800 */
[----:B------:R-:W5:Y:S01]  /*00d0*/  S2R R14, SR_TID.X ;  /* 0x00000000000e7919 */ /* 0x000f620000002100 */
[----:B------:R-:W4:Y:S01]  /*00e0*/  LDCU UR9, c[0x0][0x368] ;  /* 0x00006d00ff0977ac */ /* 0x000f220008000800 */
[----:B-1----:R-:W-:-:S04]  /*00f0*/  IMAD R5, R0, UR5, R11 ;  /* 0x0000000500057c24 */ /* 0x002fc8000f8e020b */
[----:B0-----:R-:W-:Y:S01]  /*0100*/  IMAD R5, R5, UR4, R10 ;  /* 0x0000000405057c24 */ /* 0x001fe2000f8e020a */
[----:B------:R-:W0:Y:S03]  /*0110*/  LDCU.64 UR4, c[0x0][0x358] ;  /* 0x00006b00ff0477ac */ /* 0x000e260008000a00 */
[----:B----4-:R-:W-:-:S04]  /*0120*/  IMAD R0, R5, UR9, R12 ;  /* 0x0000000905007c24 */ /* 0x010fc8000f8e020c */
[----:B--2---:R-:W-:Y:S01]  /*0130*/  IMAD R13, R0, UR8, R15 ;  /* 0x00000008000d7c24 */ /* 0x004fe2000f8e020f */
[----:B------:R-:W-:Y:S01]  /*0140*/  MOV R0, 0x0 ;  /* 0x0000000000007802 */ /* 0x000fe20000000f00 */
[----:B------:R1:W-:Y:S01]  /*0150*/  STL.64 [R1], R10 ;  /* 0x0000000a01007387 */ /* 0x0003e20000100a00 */
[----:B------:R-:W2:Y:S01]  /*0160*/  LDCU.64 UR8, c[0x4][0x8] ;  /* 0x01000100ff0877ac */ /* 0x000ea20008000a00 */
[----:B-----5:R-:W-:-:S04]  /*0170*/  IMAD R13, R13, UR7, R14 ;  /* 0x000000070d0d7c24 */ /* 0x020fc8000f8e020e */
[----:B---3--:R-:W-:-:S06]  /*0180*/  IMAD.WIDE R2, R13, 0x4, R2 ;  /* 0x000000040d027825 */ /* 0x008fcc00078e0202 */
[----:B0-----:R-:W3:Y:S01]  /*0190*/  LDG.E R2, desc[UR4][R2.64] ;  /* 0x0000000402027981 */ /* 0x001ee2000c1e1900 */
[----:B------:R-:W0:Y:S01]  /*01a0*/  LDCU UR4, c[0x0][0x2f8] ;  /* 0x00005f00ff0477ac */ /* 0x000e220008000800 */
[----:B------:R1:W4:Y:S02]  /*01b0*/  LDC.64 R8, c[0x4][R0] ;  /* 0x0100000000087b82 */ /* 0x0003240000000a00 */
[----:B------:R1:W-:Y:S01]  /*01c0*/  STL.64 [R1+0x8], R14 ;  /* 0x0000080e01007387 */ /* 0x0003e20000100a00 */
[----:B--2---:R-:W-:-:S03]  /*01d0*/  MOV R4, UR8 ;  /* 0x0000000800047c02 */ /* 0x004fc60008000f00 */
[----:B------:R1:W-:Y:S01]  /*01e0*/  STL.64 [R1+0x10], R12 ;  /* 0x0000100c01007387 */ /* 0x0003e20000100a00 */
[----:B------:R-:W-:Y:S02]  /*01f0*/  MOV R5, UR9 ;  /* 0x0000000900057c02 */ /* 0x000fe40008000f00 */
[----:B0-----:R-:W-:-:S04]  /*0200*/  IADD3 R6, P0, PT, R1, UR4, RZ ;  /* 0x0000000401067c10 */ /* 0x001fc8000ff1e0ff */
[----:B------:R-:W-:Y:S01]  /*0210*/  IADD3.X R7, PT, PT, RZ, UR6, RZ, P0, !PT ;  /* 0x00000006ff077c10 */ /* 0x000fe200087fe4ff */
[----:B---34-:R1:W-:Y:S08]  /*0220*/  STL [R1+0x18], R2 ;  /* 0x0000180201007387 */ /* 0x0183f00000100800 */
[----:B------:R-:W-:-:S07]  /*0230*/  LEPC R20, `(.L_x_0) ;  /* 0x000000001014794e */ /* 0x000fce0000000000 */
[----:B-1----:R-:W-:Y:S05]  /*0240*/  CALL.ABS.NOINC R8 ;  /* 0x0000000008007343 */ /* 0x002fea0003c00000 */
.L_x_0:
[----:B------:R-:W-:Y:S05]  /*0250*/  EXIT ;  /* 0x000000000000794d */ /* 0x000fea0003800000 */
.L_x_1:
[----:B------:R-:W-:-:S00]  /*0260*/  BRA `(.L_x_1) ;  /* 0xfffffffc00fc7947 */ /* 0x000fc0000383ffff */
[----:B------:R-:W-:-:S00]  /*0270*/  NOP ;  /* 0x0000000000007918 */ /* 0x000fc00000000000 */
        /* <DEDUP_REMOVED lines=8> */
.L_x_2:


//--------------------- .nv.global.init           --------------------------
	.section	.nv.global.init,"aw",@progbits
.nv.global.init:
	.type		$str,@object
	.size		$str,(.L_0 - $str)
$str:
        /*0000*/ 	.byte	0x62, 0x6c, 0x6f, 0x63, 0x6b, 0x49, 0x64, 0x78, 0x2e, 0x78, 0x20, 0x3a, 0x20, 0x25, 0x64, 0x2c
        /*0010*/ 	.byte	0x20, 0x62, 0x6c, 0x6f, 0x63, 0x6b, 0x49, 0x64, 0x78, 0x2e, 0x79, 0x20, 0x3a, 0x20, 0x25, 0x64
        /*0020*/ 	.byte	0x2c, 0x20, 0x74, 0x68, 0x72, 0x65, 0x61, 0x64, 0x49, 0x64, 0x78, 0x2e, 0x78, 0x20, 0x3a, 0x20
        /*0030*/ 	.byte	0x25, 0x64, 0x2c, 0x20, 0x74, 0x68, 0x72, 0x65, 0x61, 0x64, 0x49, 0x64, 0x78, 0x2e, 0x79, 0x20
        /*0040*/ 	.byte	0x3a, 0x20, 0x25, 0x64, 0x2c, 0x20, 0x74, 0x68, 0x72, 0x65, 0x61, 0x64, 0x49, 0x64, 0x78, 0x2e
        /*0050*/ 	.byte	0x7a, 0x20, 0x3a, 0x20, 0x25, 0x64, 0x2c, 0x20, 0x67, 0x69, 0x64, 0x20, 0x3a, 0x20, 0x25, 0x64
        /*0060*/ 	.byte	0x2c, 0x20, 0x76, 0x61, 0x6c, 0x75, 0x65, 0x20, 0x3a, 0x20, 0x25, 0x64, 0x20, 0x0a, 0x00
.L_0:


//--------------------- .nv.shared.reserved.0     --------------------------
	.section	.nv.shared.reserved.0,"aw",@nobits
	.weak		__nv_reservedSMEM_offset_0_alias
	.size		__nv_reservedSMEM_offset_0_alias, 0, 64
	.other		__nv_reservedSMEM_offset_0_alias,@"STO_CUDA_RESERVED_SHARED STV_DEFAULT"
__nv_reservedSMEM_offset_0_alias:
	.zero		0
	.zero		64


//--------------------- .nv.constant0._Z31unique_gid_calculation_2d_2d_2dPii --------------------------
	.section	.nv.constant0._Z31unique_gid_calculation_2d_2d_2dPii,"a",@progbits
	.sectionflags	@""
	.align	4
.nv.constant0._Z31unique_gid_calculation_2d_2d_2dPii:
	.zero		908


//--------------------- SYMBOLS --------------------------

	.type		.nv.reservedSmem.offset0,@object
	.size		.nv.reservedSmem.offset0,0x4
	.type		vprintf,@function
